//
// Generated by NVIDIA NVVM Compiler
//
// Compiler Build ID: CL-36424714
// Cuda compilation tools, release 13.0, V13.0.88
// Based on NVVM 20.0.0
//

.version 9.0
.target sm_100
.address_size 64

	// .globl	_Z7dkernelPj

.visible .entry _Z7dkernelPj(
	.param .u64 .ptr .align 1 _Z7dkernelPj_param_0
)
{
	.reg .b32 	%r<3>;
	.reg .b64 	%rd<3>;

	ld.param.u64 	%rd1, [_Z7dkernelPj_param_0];
	cvta.to.global.u64 	%rd2, %rd1;
	ld.global.u32 	%r1, [%rd2];
	add.s32 	%r2, %r1, 1;
	st.global.u32 	[%rd2], %r2;
	ret;

}


// ===== COMPILED SASS (sm_100) =====

	.target	sm_100

	.elftype	@"ET_EXEC"


//--------------------- .note.nv.tkinfo           --------------------------
	.section	.note.nv.tkinfo,"",@"SHT_NOTE"
	.sectionflags	@"SHF_NOTE_NV_TKINFO"
	.tkinfo
        /*0018*/ 	.word	0x00000002
        /*0030*/ 	.string	""
        /*0030*/ 	.string	"ptxas"
        /*0030*/ 	.string	"Cuda compilation tools, release 13.0, V13.0.88"
        /*0030*/ 	.string	"Build cuda_13.0.r13.0/compiler.36424714_0"
        /*0030*/ 	.string	"-arch sm_100 -m 64 "



//--------------------- .note.nv.cuinfo           --------------------------
	.section	.note.nv.cuinfo,"",@"SHT_NOTE"
	.sectionflags	@"SHF_NOTE_NV_CUINFO"
        /*0018*/ 	.short	0x0002
        /*001a*/ 	.short	0x0064
        /*001c*/ 	.short	0x0082
	.zero		2


//--------------------- .nv.info                  --------------------------
	.section	.nv.info,"",@"SHT_CUDA_INFO"
	.align	4


	//----- nvinfo : EIATTR_REGCOUNT
	.align		4
        /*0000*/ 	.byte	0x04, 0x2f
        /*0002*/ 	.short	(.L_1 - .L_0)
	.align		4
.L_0:
        /*0004*/ 	.word	index@(_Z7dkernelPj)
        /*0008*/ 	.word	0x00000008


	//----- nvinfo : EIATTR_FRAME_SIZE
	.align		4
.L_1:
        /*000c*/ 	.byte	0x04, 0x11
        /*000e*/ 	.short	(.L_3 - .L_2)
	.align		4
.L_2:
        /*0010*/ 	.word	index@(_Z7dkernelPj)
        /*0014*/ 	.word	0x00000000


	//----- nvinfo : EIATTR_MIN_STACK_SIZE
	.align		4
.L_3:
        /*0018*/ 	.byte	0x04, 0x12
        /*001a*/ 	.short	(.L_5 - .L_4)
	.align		4
.L_4:
        /*001c*/ 	.word	index@(_Z7dkernelPj)
        /*0020*/ 	.word	0x00000000
.L_5:


//--------------------- .nv.compat                --------------------------
	.section	.nv.compat,"",@"SHT_CUDA_COMPAT_INFO"
	.align	4
        /*0000*/ 	.byte	0x02, 0x09, 0x00, 0x00, 0x02, 0x02, 0x01, 0x00, 0x02, 0x05, 0x05, 0x00, 0x03, 0x07, 0x01, 0x01
        /*0010*/ 	.byte	0x02, 0x03, 0x00, 0x00, 0x02, 0x06, 0x01, 0x00, 0x04, 0x0b, 0x08, 0x00, 0x09, 0x00, 0x00, 0x00
        /*0020*/ 	.byte	0x00, 0x00, 0x00, 0x00


//--------------------- .nv.info._Z7dkernelPj     --------------------------
	.section	.nv.info._Z7dkernelPj,"",@"SHT_CUDA_INFO"
	.sectionflags	@""
	.align	4


	//----- nvinfo : EIATTR_CUDA_API_VERSION
	.align		4
        /*0000*/ 	.byte	0x04, 0x37
        /*0002*/ 	.short	(.L_7 - .L_6)
.L_6:
        /*0004*/ 	.word	0x00000082


	//----- nvinfo : EIATTR_KPARAM_INFO
	.align		4
.L_7:
        /*0008*/ 	.byte	0x04, 0x17
        /*000a*/ 	.short	(.L_9 - .L_8)
.L_8:
        /*000c*/ 	.word	0x00000000
        /*0010*/ 	.short	0x0000
        /*0012*/ 	.short	0x0000
        /*0014*/ 	.byte	0x00, 0xf5, 0x21, 0x00


	//----- nvinfo : EIATTR_SPARSE_MMA_MASK
	.align		4
.L_9:
        /*0018*/ 	.byte	0x03, 0x50
        /*001a*/ 	.short	0x0000


	//----- nvinfo : EIATTR_MAXREG_COUNT
	.align		4
        /*001c*/ 	.byte	0x03, 0x1b
        /*001e*/ 	.short	0x00ff


	//----- nvinfo : EIATTR_MERCURY_ISA_VERSION
	.align		4
        /*0020*/ 	.byte	0x03, 0x5f
        /*0022*/ 	.short	0x0101


	//----- nvinfo : EIATTR_VRC_CTA_INIT_COUNT
	.align		4
        /*0024*/ 	.byte	0x02, 0x4a
	.zero		1
	.zero		1


	//----- nvinfo : EIATTR_EXIT_INSTR_OFFSETS
	.align		4
        /*0028*/ 	.byte	0x04, 0x1c
        /*002a*/ 	.short	(.L_11 - .L_10)


	//   ....[0]....
.L_10:
        /*002c*/ 	.word	0x00000060


	//----- nvinfo : EIATTR_CBANK_PARAM_SIZE
	.align		4
.L_11:
        /*0030*/ 	.byte	0x03, 0x19
        /*0032*/ 	.short	0x0008


	//----- nvinfo : EIATTR_PARAM_CBANK
	.align		4
        /*0034*/ 	.byte	0x04, 0x0a
        /*0036*/ 	.short	(.L_13 - .L_12)
	.align		4
.L_12:
        /*0038*/ 	.word	index@(.nv.constant0._Z7dkernelPj)
        /*003c*/ 	.short	0x0380
        /*003e*/ 	.short	0x0008


	//----- nvinfo : EIATTR_SW_WAR
	.align		4
.L_13:
        /*0040*/ 	.byte	0x04, 0x36
        /*0042*/ 	.short	(.L_15 - .L_14)
.L_14:
        /*0044*/ 	.word	0x00000008
.L_15:


//--------------------- .nv.callgraph             --------------------------
	.section	.nv.callgraph,"",@"SHT_CUDA_CALLGRAPH"
	.align	4
	.sectionentsize	8
	.align		4
        /*0000*/ 	.word	0x00000000
	.align		4
        /*0004*/ 	.word	0xffffffff
	.align		4
        /*0008*/ 	.word	0x00000000
	.align		4
        /*000c*/ 	.word	0xfffffffe
	.align		4
        /*0010*/ 	.word	0x00000000
	.align		4
        /*0014*/ 	.word	0xfffffffd
	.align		4
        /*0018*/ 	.word	0x00000000
	.align		4
        /*001c*/ 	.word	0xfffffffc


//--------------------- .text._Z7dkernelPj        --------------------------
	.section	.text._Z7dkernelPj,"ax",@progbits
	.align	128
        .global         _Z7dkernelPj
        .type           _Z7dkernelPj,@function
        .size           _Z7dkernelPj,(.L_x_1 - _Z7dkernelPj)
        .other          _Z7dkernelPj,@"STO_CUDA_ENTRY STV_DEFAULT"
_Z7dkernelPj:
.text._Z7dkernelPj:
[----:B------:R-:W-:Y:S08]  /*0000*/  LDC R1, c[0x0][0x37c] ;  /* 0x0000df00ff017b82 */ /* 0x000ff00000000800 */
[----:B------:R-:W0:Y:S01]  /*0010*/  LDC.64 R2, c[0x0][0x380] ;  /* 0x0000e000ff027b82 */ /* 0x000e220000000a00 */
[----:B------:R-:W0:Y:S02]  /*0020*/  LDCU.64 UR4, c[0x0][0x358] ;  /* 0x00006b00ff0477ac */ /* 0x000e240008000a00 */
[----:B0-----:R-:W2:Y:S02]  /*0030*/  LDG.E R0, desc[UR4][R2.64] ;  /* 0x0000000402007981 */ /* 0x001ea4000c1e1900 */
[----:B--2---:R-:W-:-:S05]  /*0040*/  IADD3 R5, PT, PT, R0, 0x1, RZ ;  /* 0x0000000100057810 */ /* 0x004fca0007ffe0ff */
[----:B------:R-:W-:Y:S01]  /*0050*/  STG.E desc[UR4][R2.64], R5 ;  /* 0x0000000502007986 */ /* 0x000fe2000c101904 */
[----:B------:R-:W-:Y:S05]  /*0060*/  EXIT ;  /* 0x000000000000794d */ /* 0x000fea0003800000 */
.L_x_0:
[----:B------:R-:W-:-:S00]  /*0070*/  BRA `(.L_x_0) ;  /* 0xfffffffc00fc7947 */ /* 0x000fc0000383ffff */
[----:B------:R-:W-:-:S00]  /*0080*/  NOP ;  /* 0x0000000000007918 */ /* 0x000fc00000000000 */
[----:B------:R-:W-:-:S00]  /*0090*/  NOP ;  /* 0x0000000000007918 */ /* 0x000fc00000000000 */
[----:B------:R-:W-:-:S00]  /*00a0*/  NOP ;  /* 0x0000000000007918 */ /* 0x000fc00000000000 */
[----:B------:R-:W-:-:S00]  /*00b0*/  NOP ;  /* 0x0000000000007918 */ /* 0x000fc00000000000 */
[----:B------:R-:W-:-:S00]  /*00c0*/  NOP ;  /* 0x0000000000007918 */ /* 0x000fc00000000000 */
[----:B------:R-:W-:-:S00]  /*00d0*/  NOP ;  /* 0x0000000000007918 */ /* 0x000fc00000000000 */
[----:B------:R-:W-:-:S00]  /*00e0*/  NOP ;  /* 0x0000000000007918 */ /* 0x000fc00000000000 */
[----:B------:R-:W-:-:S00]  /*00f0*/  NOP ;  /* 0x0000000000007918 */ /* 0x000fc00000000000 */
.L_x_1:


//--------------------- .nv.shared.reserved.0     --------------------------
	.section	.nv.shared.reserved.0,"aw",@nobits
	.weak		__nv_reservedSMEM_offset_0_alias
	.size		__nv_reservedSMEM_offset_0_alias, 0, 64
	.other		__nv_reservedSMEM_offset_0_alias,@"STO_CUDA_RESERVED_SHARED STV_DEFAULT"
__nv_reservedSMEM_offset_0_alias:
	.zero		0
	.zero		64


//--------------------- .nv.constant0._Z7dkernelPj --------------------------
	.section	.nv.constant0._Z7dkernelPj,"a",@progbits
	.sectionflags	@""
	.align	4
.nv.constant0._Z7dkernelPj:
	.zero		904


//--------------------- SYMBOLS --------------------------

	.type		.nv.reservedSmem.offset0,@object
	.size		.nv.reservedSmem.offset0,0x4
